	.headerflags	@"EF_CUDA_TEXMODE_UNIFIED EF_CUDA_64BIT_ADDRESS EF_CUDA_ACCELERATORS EF_CUDA_SM90 EF_CUDA_VIRTUAL_SM(EF_CUDA_SM90)"
	.elftype	@"ET_EXEC"


//--------------------- .nv.info                  --------------------------
	.section	.nv.info,"",@"SHT_CUDA_INFO"
	.align	4


	//----- nvinfo : EIATTR_REGCOUNT
	.align		4
        /*0000*/ 	.byte	0x04, 0x2f
        /*0002*/ 	.short	(.L_38 - .L_37)
	.align		4
.L_37:
        /*0004*/ 	.word	index@(triton_poi_fused_grid_sampler_2d_2)
        /*0008*/ 	.word	0x00000030


	//----- nvinfo : EIATTR_MIN_STACK_SIZE
	.align		4
.L_38:
        /*000c*/ 	.byte	0x04, 0x12
        /*000e*/ 	.short	(.L_40 - .L_39)
	.align		4
.L_39:
        /*0010*/ 	.word	index@(triton_poi_fused_grid_sampler_2d_2)
        /*0014*/ 	.word	0x00000000


	//----- nvinfo : EIATTR_FRAME_SIZE
	.align		4
.L_40:
        /*0018*/ 	.byte	0x04, 0x11
        /*001a*/ 	.short	(.L_42 - .L_41)
	.align		4
.L_41:
        /*001c*/ 	.word	index@(triton_poi_fused_grid_sampler_2d_2)
        /*0020*/ 	.word	0x00000000


	//----- nvinfo : EIATTR_MIN_STACK_SIZE
	.align		4
.L_42:
        /*0024*/ 	.byte	0x04, 0x12
        /*0026*/ 	.short	(.L_44 - .L_43)
	.align		4
.L_43:
        /*0028*/ 	.word	index@(triton_poi_fused_grid_sampler_2d_2)
        /*002c*/ 	.word	0x00000000
.L_44:


//--------------------- .nv.info.triton_poi_fused_grid_sampler_2d_2 --------------------------
	.section	.nv.info.triton_poi_fused_grid_sampler_2d_2,"",@"SHT_CUDA_INFO"
	.sectionflags	@""
	.align	4


	//----- nvinfo : EIATTR_CUDA_API_VERSION
	.align		4
        /*0000*/ 	.byte	0x04, 0x37
        /*0002*/ 	.short	(.L_46 - .L_45)
.L_45:
        /*0004*/ 	.word	0x0000007c


	//----- nvinfo : EIATTR_KPARAM_INFO
	.align		4
.L_46:
        /*0008*/ 	.byte	0x04, 0x17
        /*000a*/ 	.short	(.L_48 - .L_47)
.L_47:
        /*000c*/ 	.word	0x00000000
        /*0010*/ 	.short	0x000f
        /*0012*/ 	.short	0x0078
        /*0014*/ 	.byte	0x00, 0xf0, 0x11, 0x00


	//----- nvinfo : EIATTR_KPARAM_INFO
	.align		4
.L_48:
        /*0018*/ 	.byte	0x04, 0x17
        /*001a*/ 	.short	(.L_50 - .L_49)
.L_49:
        /*001c*/ 	.word	0x00000000
        /*0020*/ 	.short	0x000e
        /*0022*/ 	.short	0x0070
        /*0024*/ 	.byte	0x00, 0xf4, 0x21, 0x00


	//----- nvinfo : EIATTR_KPARAM_INFO
	.align		4
.L_50:
        /*0028*/ 	.byte	0x04, 0x17
        /*002a*/ 	.short	(.L_52 - .L_51)
.L_51:
        /*002c*/ 	.word	0x00000000
        /*0030*/ 	.short	0x000d
        /*0032*/ 	.short	0x0068
        /*0034*/ 	.byte	0x00, 0xf4, 0x21, 0x00


	//----- nvinfo : EIATTR_KPARAM_INFO
	.align		4
.L_52:
        /*0038*/ 	.byte	0x04, 0x17
        /*003a*/ 	.short	(.L_54 - .L_53)
.L_53:
        /*003c*/ 	.word	0x00000000
        /*0040*/ 	.short	0x000c
        /*0042*/ 	.short	0x0060
        /*0044*/ 	.byte	0x00, 0xf4, 0x21, 0x00


	//----- nvinfo : EIATTR_KPARAM_INFO
	.align		4
.L_54:
        /*0048*/ 	.byte	0x04, 0x17
        /*004a*/ 	.short	(.L_56 - .L_55)
.L_55:
        /*004c*/ 	.word	0x00000000
        /*0050*/ 	.short	0x000b
        /*0052*/ 	.short	0x0058
        /*0054*/ 	.byte	0x00, 0xf4, 0x21, 0x00


	//----- nvinfo : EIATTR_KPARAM_INFO
	.align		4
.L_56:
        /*0058*/ 	.byte	0x04, 0x17
        /*005a*/ 	.short	(.L_58 - .L_57)
.L_57:
        /*005c*/ 	.word	0x00000000
        /*0060*/ 	.short	0x000a
        /*0062*/ 	.short	0x0050
        /*0064*/ 	.byte	0x00, 0xf4, 0x21, 0x00


	//----- nvinfo : EIATTR_KPARAM_INFO
	.align		4
.L_58:
        /*0068*/ 	.byte	0x04, 0x17
        /*006a*/ 	.short	(.L_60 - .L_59)
.L_59:
        /*006c*/ 	.word	0x00000000
        /*0070*/ 	.short	0x0009
        /*0072*/ 	.short	0x0048
        /*0074*/ 	.byte	0x00, 0xf4, 0x21, 0x00


	//----- nvinfo : EIATTR_KPARAM_INFO
	.align		4
.L_60:
        /*0078*/ 	.byte	0x04, 0x17
        /*007a*/ 	.short	(.L_62 - .L_61)
.L_61:
        /*007c*/ 	.word	0x00000000
        /*0080*/ 	.short	0x0008
        /*0082*/ 	.short	0x0040
        /*0084*/ 	.byte	0x00, 0xf4, 0x21, 0x00


	//----- nvinfo : EIATTR_KPARAM_INFO
	.align		4
.L_62:
        /*0088*/ 	.byte	0x04, 0x17
        /*008a*/ 	.short	(.L_64 - .L_63)
.L_63:
        /*008c*/ 	.word	0x00000000
        /*0090*/ 	.short	0x0007
        /*0092*/ 	.short	0x0038
        /*0094*/ 	.byte	0x00, 0xf4, 0x21, 0x00


	//----- nvinfo : EIATTR_KPARAM_INFO
	.align		4
.L_64:
        /*0098*/ 	.byte	0x04, 0x17
        /*009a*/ 	.short	(.L_66 - .L_65)
.L_65:
        /*009c*/ 	.word	0x00000000
        /*00a0*/ 	.short	0x0006
        /*00a2*/ 	.short	0x0030
        /*00a4*/ 	.byte	0x00, 0xf4, 0x21, 0x00


	//----- nvinfo : EIATTR_KPARAM_INFO
	.align		4
.L_66:
        /*00a8*/ 	.byte	0x04, 0x17
        /*00aa*/ 	.short	(.L_68 - .L_67)
.L_67:
        /*00ac*/ 	.word	0x00000000
        /*00b0*/ 	.short	0x0005
        /*00b2*/ 	.short	0x0028
        /*00b4*/ 	.byte	0x00, 0xf4, 0x21, 0x00


	//----- nvinfo : EIATTR_KPARAM_INFO
	.align		4
.L_68:
        /*00b8*/ 	.byte	0x04, 0x17
        /*00ba*/ 	.short	(.L_70 - .L_69)
.L_69:
        /*00bc*/ 	.word	0x00000000
        /*00c0*/ 	.short	0x0004
        /*00c2*/ 	.short	0x0020
        /*00c4*/ 	.byte	0x00, 0xf4, 0x21, 0x00


	//----- nvinfo : EIATTR_KPARAM_INFO
	.align		4
.L_70:
        /*00c8*/ 	.byte	0x04, 0x17
        /*00ca*/ 	.short	(.L_72 - .L_71)
.L_71:
        /*00cc*/ 	.word	0x00000000
        /*00d0*/ 	.short	0x0003
        /*00d2*/ 	.short	0x0018
        /*00d4*/ 	.byte	0x00, 0xf4, 0x21, 0x00


	//----- nvinfo : EIATTR_KPARAM_INFO
	.align		4
.L_72:
        /*00d8*/ 	.byte	0x04, 0x17
        /*00da*/ 	.short	(.L_74 - .L_73)
.L_73:
        /*00dc*/ 	.word	0x00000000
        /*00e0*/ 	.short	0x0002
        /*00e2*/ 	.short	0x0010
        /*00e4*/ 	.byte	0x00, 0xf4, 0x21, 0x00


	//----- nvinfo : EIATTR_KPARAM_INFO
	.align		4
.L_74:
        /*00e8*/ 	.byte	0x04, 0x17
        /*00ea*/ 	.short	(.L_76 - .L_75)
.L_75:
        /*00ec*/ 	.word	0x00000000
        /*00f0*/ 	.short	0x0001
        /*00f2*/ 	.short	0x0008
        /*00f4*/ 	.byte	0x00, 0xf4, 0x21, 0x00


	//----- nvinfo : EIATTR_KPARAM_INFO
	.align		4
.L_76:
        /*00f8*/ 	.byte	0x04, 0x17
        /*00fa*/ 	.short	(.L_78 - .L_77)
.L_77:
        /*00fc*/ 	.word	0x00000000
        /*0100*/ 	.short	0x0000
        /*0102*/ 	.short	0x0000
        /*0104*/ 	.byte	0x00, 0xf4, 0x21, 0x00


	//----- nvinfo : EIATTR_SPARSE_MMA_MASK
	.align		4
.L_78:
        /*0108*/ 	.byte	0x03, 0x50
        /*010a*/ 	.short	0x0000


	//----- nvinfo : EIATTR_MAXREG_COUNT
	.align		4
        /*010c*/ 	.byte	0x03, 0x1b
        /*010e*/ 	.short	0x00ff


	//----- nvinfo : EIATTR_EXTERNS
	.align		4
        /*0110*/ 	.byte	0x04, 0x0f
        /*0112*/ 	.short	(.L_80 - .L_79)


	//   ....[0]....
	.align		4
.L_79:
        /*0114*/ 	.word	index@(__assertfail)


	//----- nvinfo : EIATTR_SYSCALL_OFFSETS
	.align		4
.L_80:
        /*0118*/ 	.byte	0x04, 0x46
        /*011a*/ 	.short	(.L_82 - .L_81)


	//   ....[0]....
.L_81:
        /*011c*/ 	.word	0x000003e0


	//   ....[1]....
        /*0120*/ 	.word	0x000005a0


	//   ....[2]....
        /*0124*/ 	.word	0x00000860


	//   ....[3]....
        /*0128*/ 	.word	0x00000a20


	//   ....[4]....
        /*012c*/ 	.word	0x00000c60


	//   ....[5]....
        /*0130*/ 	.word	0x00000e10


	//   ....[6]....
        /*0134*/ 	.word	0x00001100


	//   ....[7]....
        /*0138*/ 	.word	0x000012c0


	//   ....[8]....
        /*013c*/ 	.word	0x00001540


	//   ....[9]....
        /*0140*/ 	.word	0x00001700


	//   ....[10]....
        /*0144*/ 	.word	0x00001950


	//   ....[11]....
        /*0148*/ 	.word	0x00001b00


	//----- nvinfo : EIATTR_EXIT_INSTR_OFFSETS
	.align		4
.L_82:
        /*014c*/ 	.byte	0x04, 0x1c
        /*014e*/ 	.short	(.L_84 - .L_83)


	//   ....[0]....
.L_83:
        /*0150*/ 	.word	0x00002130


	//----- nvinfo : EIATTR_REQNTID
	.align		4
.L_84:
        /*0154*/ 	.byte	0x04, 0x10
        /*0156*/ 	.short	(.L_86 - .L_85)
.L_85:
        /*0158*/ 	.word	0x00000080
        /*015c*/ 	.word	0x00000001
        /*0160*/ 	.word	0x00000001


	//----- nvinfo : EIATTR_CRS_STACK_SIZE
	.align		4
.L_86:
        /*0164*/ 	.byte	0x04, 0x1e
        /*0166*/ 	.short	(.L_88 - .L_87)
.L_87:
        /*0168*/ 	.word	0x00000000


	//----- nvinfo : EIATTR_CBANK_PARAM_SIZE
	.align		4
.L_88:
        /*016c*/ 	.byte	0x03, 0x19
        /*016e*/ 	.short	0x007c


	//----- nvinfo : EIATTR_PARAM_CBANK
	.align		4
        /*0170*/ 	.byte	0x04, 0x0a
        /*0172*/ 	.short	(.L_90 - .L_89)
	.align		4
.L_89:
        /*0174*/ 	.word	index@(.nv.constant0.triton_poi_fused_grid_sampler_2d_2)
        /*0178*/ 	.short	0x0210
        /*017a*/ 	.short	0x007c


	//----- nvinfo : EIATTR_SW_WAR
	.align		4
.L_90:
        /*017c*/ 	.byte	0x04, 0x36
        /*017e*/ 	.short	(.L_92 - .L_91)
.L_91:
        /*0180*/ 	.word	0x00000008
.L_92:


//--------------------- .nv.callgraph             --------------------------
	.section	.nv.callgraph,"",@"SHT_CUDA_CALLGRAPH"
	.align	4
	.sectionentsize	8
	.align		4
        /*0000*/ 	.word	0x00000000
	.align		4
        /*0004*/ 	.word	0xffffffff
	.align		4
        /*0008*/ 	.word	index@(triton_poi_fused_grid_sampler_2d_2)
	.align		4
        /*000c*/ 	.word	index@(__assertfail)
	.align		4
        /*0010*/ 	.word	0x00000000
	.align		4
        /*0014*/ 	.word	0xfffffffe
	.align		4
        /*0018*/ 	.word	0x00000000
	.align		4
        /*001c*/ 	.word	0xfffffffd
	.align		4
        /*0020*/ 	.word	0x00000000
	.align		4
        /*0024*/ 	.word	0xfffffffc


//--------------------- .nv.constant4             --------------------------
	.section	.nv.constant4,"a",@progbits
	.align	8
	.align		8
.nv.constant4:
        /*0000*/ 	.dword	__assertfail
	.align		8
        /*0008*/ 	.dword	assertFunc_11
	.align		8
        /*0010*/ 	.dword	assertFile_11
	.align		8
        /*0018*/ 	.dword	assertMessage_11
	.align		8
        /*0020*/ 	.dword	assertFunc_10
	.align		8
        /*0028*/ 	.dword	assertFile_10
	.align		8
        /*0030*/ 	.dword	assertMessage_10
	.align		8
        /*0038*/ 	.dword	assertFunc_9
	.align		8
        /*0040*/ 	.dword	assertFile_9
	.align		8
        /*0048*/ 	.dword	assertMessage_9
	.align		8
        /*0050*/ 	.dword	assertFunc_8
	.align		8
        /*0058*/ 	.dword	assertFile_8
	.align		8
        /*0060*/ 	.dword	assertMessage_8
	.align		8
        /*0068*/ 	.dword	assertFunc_7
	.align		8
        /*0070*/ 	.dword	assertFile_7
	.align		8
        /*0078*/ 	.dword	assertMessage_7
	.align		8
        /*0080*/ 	.dword	assertFunc_6
	.align		8
        /*0088*/ 	.dword	assertFile_6
	.align		8
        /*0090*/ 	.dword	assertMessage_6
	.align		8
        /*0098*/ 	.dword	assertFunc_5
	.align		8
        /*00a0*/ 	.dword	assertFile_5
	.align		8
        /*00a8*/ 	.dword	assertMessage_5
	.align		8
        /*00b0*/ 	.dword	assertFunc_4
	.align		8
        /*00b8*/ 	.dword	assertFile_4
	.align		8
        /*00c0*/ 	.dword	assertMessage_4
	.align		8
        /*00c8*/ 	.dword	assertFunc_3
	.align		8
        /*00d0*/ 	.dword	assertFile_3
	.align		8
        /*00d8*/ 	.dword	assertMessage_3
	.align		8
        /*00e0*/ 	.dword	assertFunc_2
	.align		8
        /*00e8*/ 	.dword	assertFile_2
	.align		8
        /*00f0*/ 	.dword	assertMessage_2
	.align		8
        /*00f8*/ 	.dword	assertFunc_1
	.align		8
        /*0100*/ 	.dword	assertFile_1
	.align		8
        /*0108*/ 	.dword	assertMessage_1
	.align		8
        /*0110*/ 	.dword	assertFunc_0
	.align		8
        /*0118*/ 	.dword	assertFile_0
	.align		8
        /*0120*/ 	.dword	assertMessage_0
	.align		8
        /*0128*/ 	.dword	_$_str


//--------------------- .text.triton_poi_fused_grid_sampler_2d_2 --------------------------
	.section	.text.triton_poi_fused_grid_sampler_2d_2,"ax",@progbits
	.sectionflags	@"SHF_BARRIERS=1"
	.align	128
        .global         triton_poi_fused_grid_sampler_2d_2
        .type           triton_poi_fused_grid_sampler_2d_2,@function
        .size           triton_poi_fused_grid_sampler_2d_2,(.L_x_13 - triton_poi_fused_grid_sampler_2d_2)
        .other          triton_poi_fused_grid_sampler_2d_2,@"STO_CUDA_ENTRY STV_DEFAULT"
triton_poi_fused_grid_sampler_2d_2:
.text.triton_poi_fused_grid_sampler_2d_2:
[----:B------:R-:W0:Y:S02]  /*0000*/  LDC R1, c[0x0][0x28] ;  /* 0x00000a00ff017b82 */ /* 0x000e240000000800 */
[----:B------:R-:W1:Y:S01]  /*0010*/  S2R R17, SR_TID.X ;  /* 0x0000000000117919 */ /* 0x000e620000002100 */
[----:B------:R-:W2:Y:S01]  /*0020*/  LDC.64 R4, c[0x0][0x248] ;  /* 0x00009200ff047b82 */ /* 0x000ea20000000a00 */
[----:B------:R-:W-:Y:S01]  /*0030*/  ULDC.64 UR4, c[0x0][0x208] ;  /* 0x0000820000047ab9 */ /* 0x000fe20000000a00 */
[----:B------:R-:W3:Y:S01]  /*0040*/  S2R R0, SR_CTAID.X ;  /* 0x0000000000007919 */ /* 0x000ee20000002500 */
[----:B-1----:R-:W-:-:S05]  /*0050*/  LOP3.LUT R17, R17, 0x7f, RZ, 0xc0, !PT ;  /* 0x0000007f11117812 */ /* 0x002fca00078ec0ff */
[----:B---3--:R-:W-:Y:S01]  /*0060*/  IMAD R17, R0, 0x80, R17 ;  /* 0x0000008000117824 */ /* 0x008fe200078e0211 */
[----:B------:R-:W-:-:S04]  /*0070*/  SHF.R.S32.HI R0, RZ, 0x18, R0 ;  /* 0x00000018ff007819 */ /* 0x000fc80000011400 */
[----:B------:R-:W-:Y:S02]  /*0080*/  SHF.R.S32.HI R24, RZ, 0x1f, R17 ;  /* 0x0000001fff187819 */ /* 0x000fe40000011411 */
[----:B------:R-:W-:Y:S02]  /*0090*/  SGXT R0, R0, 0x1 ;  /* 0x000000010000781a */ /* 0x000fe40000000200 */
[-C--:B------:R-:W-:Y:S02]  /*00a0*/  LEA.HI R24, R24, R17.reuse, RZ, 0x4 ;  /* 0x0000001118187211 */ /* 0x080fe400078f20ff */
[----:B------:R-:W-:Y:S02]  /*00b0*/  LEA.HI R2, R0, R17, RZ, 0x6 ;  /* 0x0000001100027211 */ /* 0x000fe400078f30ff */
[----:B------:R-:W-:Y:S02]  /*00c0*/  LOP3.LUT R0, R24, 0xfffffff0, RZ, 0xc0, !PT ;  /* 0xfffffff018007812 */ /* 0x000fe400078ec0ff */
[----:B------:R-:W-:-:S03]  /*00d0*/  SHF.R.S32.HI R3, RZ, 0x6, R2 ;  /* 0x00000006ff037819 */ /* 0x000fc60000011402 */
[----:B------:R-:W-:-:S04]  /*00e0*/  IMAD.IADD R0, R17, 0x1, -R0 ;  /* 0x0000000111007824 */ /* 0x000fc800078e0a00 */
[----:B------:R-:W-:Y:S02]  /*00f0*/  IMAD R7, R3, 0x20, R0 ;  /* 0x0000002003077824 */ /* 0x000fe400078e0200 */
[----:B------:R-:W1:Y:S02]  /*0100*/  LDC.64 R2, c[0x0][0x240] ;  /* 0x00009000ff027b82 */ /* 0x000e640000000a00 */
[----:B--2---:R-:W-:-:S05]  /*0110*/  IMAD.WIDE R4, R7, 0x4, R4 ;  /* 0x0000000407047825 */ /* 0x004fca00078e0204 */
[----:B------:R-:W2:Y:S04]  /*0120*/  LDG.E.EL R0, desc[UR4][R4.64+0x40] ;  /* 0x0000400404007981 */ /* 0x000ea8000c2e1900 */
[----:B------:R-:W3:Y:S01]  /*0130*/  LDG.E.EL R16, desc[UR4][R4.64] ;  /* 0x0000000404107981 */ /* 0x000ee2000c2e1900 */
[----:B------:R-:W-:Y:S02]  /*0140*/  IMAD.MOV.U32 R31, RZ, RZ, 0x3eaaaaab ;  /* 0x3eaaaaabff1f7424 */ /* 0x000fe400078e00ff */
[----:B------:R-:W-:Y:S02]  /*0150*/  IMAD.MOV.U32 R32, RZ, RZ, 0x40000000 ;  /* 0x40000000ff207424 */ /* 0x000fe400078e00ff */
[----:B-1----:R-:W-:-:S05]  /*0160*/  IMAD.WIDE R2, R7, 0x4, R2 ;  /* 0x0000000407027825 */ /* 0x002fca00078e0202 */
[----:B------:R-:W5:Y:S04]  /*0170*/  LDG.E.EL R33, desc[UR4][R2.64+0x40] ;  /* 0x0000400402217981 */ /* 0x000f68000c2e1900 */
[----:B------:R1:W5:Y:S01]  /*0180*/  LDG.E.EL R15, desc[UR4][R2.64] ;  /* 0x00000004020f7981 */ /* 0x000362000c2e1900 */
[----:B--2---:R-:W-:-:S04]  /*0190*/  FADD R0, R0, R0 ;  /* 0x0000000000007221 */ /* 0x004fc80000000000 */
[----:B------:R-:W-:Y:S01]  /*01a0*/  FFMA R7, R0, R31, -1 ;  /* 0xbf80000000077423 */ /* 0x000fe2000000001f */
[----:B---3--:R-:W-:-:S03]  /*01b0*/  FFMA R9, R16, R32, 1.5 ;  /* 0x3fc0000010097423 */ /* 0x008fc60000000020 */
[----:B------:R-:W-:Y:S01]  /*01c0*/  FFMA R14, R7, R32, 1.5 ;  /* 0x3fc00000070e7423 */ /* 0x000fe20000000020 */
[----:B------:R-:W2:Y:S08]  /*01d0*/  FRND.FTZ.FLOOR R0, R9 ;  /* 0x0000000900007307 */ /* 0x000eb00000215000 */
[----:B------:R-:W3:Y:S01]  /*01e0*/  FRND.FTZ.FLOOR R25, R14 ;  /* 0x0000000e00197307 */ /* 0x000ee20000215000 */
[----:B--2---:R-:W-:-:S07]  /*01f0*/  FADD R30, R0, 1 ;  /* 0x3f800000001e7421 */ /* 0x004fce0000000000 */
[----:B------:R-:W2:Y:S01]  /*0200*/  F2I.FTZ.S64.FLOOR R44, R14 ;  /* 0x0000000e002c7311 */ /* 0x000ea20000215900 */
[----:B---3--:R-:W-:-:S04]  /*0210*/  FSETP.GEU.AND P0, PT, R25, 4, PT ;  /* 0x408000001900780b */ /* 0x008fc80003f0e000 */
[----:B------:R-:W-:-:S04]  /*0220*/  FSETP.GE.AND P1, PT, R25, RZ, !P0 ;  /* 0x000000ff1900720b */ /* 0x000fc80004726000 */
[C---:B------:R-:W-:Y:S02]  /*0230*/  FSETP.LT.AND P0, PT, R30.reuse, 4, P1 ;  /* 0x408000001e00780b */ /* 0x040fe40000f01000 */
[----:B------:R-:W-:Y:S02]  /*0240*/  P2R R42, PR, RZ, 0x2 ;  /* 0x00000002ff2a7803 */ /* 0x000fe40000000000 */
[----:B------:R-:W-:-:S04]  /*0250*/  FSETP.GE.AND P0, PT, R30, RZ, P0 ;  /* 0x000000ff1e00720b */ /* 0x000fc80000706000 */
[----:B--2---:R-:W-:Y:S02]  /*0260*/  SEL R28, R45, RZ, P0 ;  /* 0x000000ff2d1c7207 */ /* 0x004fe40000000000 */
[----:B-1----:R-:W-:Y:S02]  /*0270*/  SEL R2, R44, RZ, P0 ;  /* 0x000000ff2c027207 */ /* 0x002fe40000000000 */
[----:B------:R-:W-:-:S04]  /*0280*/  SHF.R.U32.HI R27, RZ, 0x1d, R28 ;  /* 0x0000001dff1b7819 */ /* 0x000fc8000001161c */
[----:B------:R-:W-:-:S04]  /*0290*/  LOP3.LUT R27, R27, 0x4, RZ, 0xc0, !PT ;  /* 0x000000041b1b7812 */ /* 0x000fc800078ec0ff */
[----:B------:R-:W-:-:S05]  /*02a0*/  IADD3 R27, P1, R27, R2, RZ ;  /* 0x000000021b1b7210 */ /* 0x000fca0007f3e0ff */
[----:B------:R-:W-:Y:S01]  /*02b0*/  IMAD.X R28, RZ, RZ, R28, P1 ;  /* 0x000000ffff1c7224 */ /* 0x000fe200008e061c */
[----:B------:R-:W-:-:S04]  /*02c0*/  ISETP.GE.U32.AND P1, PT, R27, 0x4, PT ;  /* 0x000000041b00780c */ /* 0x000fc80003f26070 */
[----:B------:R-:W-:-:S13]  /*02d0*/  ISETP.GE.U32.AND.EX P1, PT, R28, RZ, PT, P1 ;  /* 0x000000ff1c00720c */ /* 0x000fda0003f26110 */
[----:B------:R-:W-:Y:S05]  /*02e0*/  @!P1 BRA `(.L_x_0) ;  /* 0x0000000000409947 */ /* 0x000fea0003800000 */
[----:B------:R-:W-:Y:S01]  /*02f0*/  MOV R2, 0x0 ;  /* 0x0000000000027802 */ /* 0x000fe20000000f00 */
[----:B------:R-:W-:Y:S01]  /*0300*/  ULDC.64 UR6, c[0x4][0x120] ;  /* 0x0100480000067ab9 */ /* 0x000fe20000000a00 */
[----:B------:R-:W-:Y:S01]  /*0310*/  ULDC.64 UR8, c[0x4][0x110] ;  /* 0x0100440000087ab9 */ /* 0x000fe20000000a00 */
[----:B------:R-:W-:-:S07]  /*0320*/  IMAD.U32 R4, RZ, RZ, UR6 ;  /* 0x00000006ff047e24 */ /* 0x000fce000f8e00ff */
[----:B------:R-:W-:Y:S01]  /*0330*/  LEPC R20, `(.L_x_0) ;  /* 0x00000000b014794e */ /* 0x000fe20000000000 */
[----:B------:R-:W-:Y:S01]  /*0340*/  IMAD.U32 R5, RZ, RZ, UR7 ;  /* 0x00000007ff057e24 */ /* 0x000fe2000f8e00ff */
[----:B------:R-:W1:Y:S01]  /*0350*/  LDC.64 R2, c[0x4][R2] ;  /* 0x0100000002027b82 */ /* 0x000e620000000a00 */
[----:B------:R-:W-:Y:S01]  /*0360*/  ULDC.64 UR6, c[0x4][0x118] ;  /* 0x0100460000067ab9 */ /* 0x000fe20000000a00 */
[----:B------:R-:W-:Y:S02]  /*0370*/  IMAD.U32 R10, RZ, RZ, UR8 ;  /* 0x00000008ff0a7e24 */ /* 0x000fe4000f8e00ff */
[----:B------:R-:W-:Y:S02]  /*0380*/  IMAD.U32 R6, RZ, RZ, UR6 ;  /* 0x00000006ff067e24 */ /* 0x000fe4000f8e00ff */
[----:B------:R-:W-:Y:S02]  /*0390*/  IMAD.U32 R7, RZ, RZ, UR7 ;  /* 0x00000007ff077e24 */ /* 0x000fe4000f8e00ff */
[----:B------:R-:W-:-:S02]  /*03a0*/  IMAD.U32 R11, RZ, RZ, UR9 ;  /* 0x00000009ff0b7e24 */ /* 0x000fc4000f8e00ff */
[----:B------:R-:W-:Y:S02]  /*03b0*/  IMAD.MOV.U32 R8, RZ, RZ, 0x7c ;  /* 0x0000007cff087424 */ /* 0x000fe400078e00ff */
[----:B------:R-:W-:Y:S02]  /*03c0*/  IMAD.MOV.U32 R12, RZ, RZ, 0x1 ;  /* 0x00000001ff0c7424 */ /* 0x000fe400078e00ff */
[----:B------:R-:W-:-:S07]  /*03d0*/  IMAD.MOV.U32 R13, RZ, RZ, RZ ;  /* 0x000000ffff0d7224 */ /* 0x000fce00078e00ff */
[----:B01---5:R-:W-:Y:S05]  /*03e0*/  CALL.ABS.NOINC R2 ;  /* 0x0000000002007343 */ /* 0x023fea0003c00000 */
.L_x_0:
[----:B------:R-:W1:Y:S01]  /*03f0*/  F2I.S64.TRUNC R22, R30 ;  /* 0x0000001e00167311 */ /* 0x000e62000020d900 */
[----:B------:R-:W-:Y:S05]  /*0400*/  WARPSYNC.ALL ;  /* 0x0000000000007948 */ /* 0x000fea0003800000 */
[----:B------:R-:W-:Y:S01]  /*0410*/  BAR.SYNC.DEFER_BLOCKING 0x0 ;  /* 0x0000000000007b1d */ /* 0x000fe20000010000 */
[----:B-1----:R-:W-:Y:S02]  /*0420*/  SEL R34, R23, RZ, P0 ;  /* 0x000000ff17227207 */ /* 0x002fe40000000000 */
[----:B------:R-:W-:Y:S02]  /*0430*/  SEL R2, R22, RZ, P0 ;  /* 0x000000ff16027207 */ /* 0x000fe40000000000 */
        /* <DEDUP_REMOVED lines=23> */
.L_x_1:
[----:B------:R-:W1:Y:S01]  /*05b0*/  LDC.64 R18, c[0x0][0x250] ;  /* 0x00009400ff127b82 */ /* 0x000e620000000a00 */
[----:B------:R-:W-:Y:S01]  /*05c0*/  SHF.R.S32.HI R26, RZ, 0x4, R24 ;  /* 0x00000004ff1a7819 */ /* 0x000fe20000011418 */
[C---:B------:R-:W-:Y:S01]  /*05d0*/  IMAD.SHL.U32 R3, R27.reuse, 0x4, RZ ;  /* 0x000000041b037824 */ /* 0x040fe200078e00ff */
[----:B------:R-:W-:-:S03]  /*05e0*/  SHF.L.U64.HI R28, R27, 0x2, R28 ;  /* 0x000000021b1c7819 */ /* 0x000fc6000001021c */
[----:B------:R-:W-:Y:S02]  /*05f0*/  IMAD.SHL.U32 R26, R26, 0x10, RZ ;  /* 0x000000101a1a7824 */ /* 0x000fe400078e00ff */
[----:B------:R-:W-:-:S03]  /*0600*/  FADD R25, R25, 1 ;  /* 0x3f80000019197421 */ /* 0x000fc60000000000 */
[----:B------:R-:W-:Y:S02]  /*0610*/  SHF.R.S32.HI R27, RZ, 0x1f, R26 ;  /* 0x0000001fff1b7819 */ /* 0x000fe4000001141a */
[----:B------:R-:W-:Y:S02]  /*0620*/  LOP3.LUT R2, R26, R3, R29, 0xfe, !PT ;  /* 0x000000031a027212 */ /* 0x000fe400078efe1d */
[----:B------:R-:W-:Y:S01]  /*0630*/  LOP3.LUT R3, R27, R28, R34, 0xfe, !PT ;  /* 0x0000001c1b037212 */ /* 0x000fe200078efe22 */
[----:B------:R-:W-:Y:S05]  /*0640*/  WARPSYNC.ALL ;  /* 0x0000000000007948 */ /* 0x000fea0003800000 */
[----:B------:R-:W-:Y:S01]  /*0650*/  BAR.SYNC.DEFER_BLOCKING 0x0 ;  /* 0x0000000000007b1d */ /* 0x000fe20000010000 */
[----:B------:R-:W-:-:S02]  /*0660*/  FSETP.GEU.AND P2, PT, R25, 4, PT ;  /* 0x408000001900780b */ /* 0x000fc40003f4e000 */
[----:B-1----:R-:W-:-:S04]  /*0670*/  LEA R28, P1, R2, R18, 0x2 ;  /* 0x00000012021c7211 */ /* 0x002fc800078210ff */
[----:B------:R-:W-:Y:S02]  /*0680*/  LEA.HI.X R29, R2, R19, R3, 0x2, P1 ;  /* 0x00000013021d7211 */ /* 0x000fe400008f1403 */
[----:B------:R-:W1:Y:S01]  /*0690*/  F2I.S64.TRUNC R2, R25 ;  /* 0x0000001900027311 */ /* 0x000e62000020d900 */
[----:B------:R-:W-:-:S04]  /*06a0*/  FSETP.GE.AND P2, PT, R25, RZ, !P2 ;  /* 0x000000ff1900720b */ /* 0x000fc80005746000 */
[----:B------:R-:W-:-:S04]  /*06b0*/  FSETP.LT.AND P1, PT, R0, 4, P2 ;  /* 0x408000000000780b */ /* 0x000fc80001721000 */
[----:B------:R-:W-:Y:S01]  /*06c0*/  FSETP.GE.AND P1, PT, R0, RZ, P1 ;  /* 0x000000ff0000720b */ /* 0x000fe20000f26000 */
[----:B------:R2:W5:Y:S03]  /*06d0*/  LDG.E.EL R28, desc[UR4][R28.64] ;  /* 0x000000041c1c7981 */ /* 0x000566000c2e1900 */
[----:B-1----:R-:W-:Y:S02]  /*06e0*/  SEL R34, R3, RZ, P1 ;  /* 0x000000ff03227207 */ /* 0x002fe40000800000 */
[----:B------:R-:W-:Y:S02]  /*06f0*/  SEL R5, R2, RZ, P1 ;  /* 0x000000ff02057207 */ /* 0x000fe40000800000 */
[----:B------:R-:W-:-:S04]  /*0700*/  SHF.R.U32.HI R4, RZ, 0x1d, R34 ;  /* 0x0000001dff047819 */ /* 0x000fc80000011622 */
[----:B------:R-:W-:-:S04]  /*0710*/  LOP3.LUT R4, R4, 0x4, RZ, 0xc0, !PT ;  /* 0x0000000404047812 */ /* 0x000fc800078ec0ff */
[----:B--2---:R-:W-:-:S05]  /*0720*/  IADD3 R29, P3, R4, R5, RZ ;  /* 0x00000005041d7210 */ /* 0x004fca0007f7e0ff */
        /* <DEDUP_REMOVED lines=20> */
.L_x_2:
[----:B------:R-:W1:Y:S01]  /*0870*/  F2I.FTZ.S64.FLOOR R4, R9 ;  /* 0x0000000900047311 */ /* 0x000e620000215900 */
        /* <DEDUP_REMOVED lines=27> */
.L_x_3:
[----:B------:R-:W-:Y:S05]  /*0a30*/  WARPSYNC.ALL ;  /* 0x0000000000007948 */ /* 0x000fea0003800000 */
[----:B------:R-:W-:Y:S01]  /*0a40*/  BAR.SYNC.DEFER_BLOCKING 0x0 ;  /* 0x0000000000007b1d */ /* 0x000fe20000010000 */
[C---:B------:R-:W-:Y:S01]  /*0a50*/  IMAD.SHL.U32 R5, R29.reuse, 0x4, RZ ;  /* 0x000000041d057824 */ /* 0x040fe200078e00ff */
[----:B------:R-:W-:-:S04]  /*0a60*/  SHF.L.U64.HI R6, R29, 0x2, R34 ;  /* 0x000000021d067819 */ /* 0x000fc80000010222 */
[----:B------:R-:W-:Y:S02]  /*0a70*/  LOP3.LUT R5, R26, R5, R35, 0xfe, !PT ;  /* 0x000000051a057212 */ /* 0x000fe400078efe23 */
[----:B------:R-:W-:Y:S02]  /*0a80*/  LOP3.LUT R6, R27, R6, R36, 0xfe, !PT ;  /* 0x000000061b067212 */ /* 0x000fe400078efe24 */
[----:B------:R-:W-:-:S04]  /*0a90*/  LEA R4, P3, R5, R18, 0x2 ;  /* 0x0000001205047211 */ /* 0x000fc800078610ff */
[----:B------:R-:W-:-:S05]  /*0aa0*/  LEA.HI.X R5, R5, R19, R6, 0x2, P3 ;  /* 0x0000001305057211 */ /* 0x000fca00018f1406 */
[----:B------:R1:W5:Y:S01]  /*0ab0*/  LDG.E.EL R29, desc[UR4][R4.64] ;  /* 0x00000004041d7981 */ /* 0x000362000c2e1900 */
[----:B------:R-:W-:-:S04]  /*0ac0*/  FSETP.LT.AND P2, PT, R30, 4, P2 ;  /* 0x408000001e00780b */ /* 0x000fc80001741000 */
[----:B------:R-:W-:-:S04]  /*0ad0*/  FSETP.GE.AND P2, PT, R30, RZ, P2 ;  /* 0x000000ff1e00720b */ /* 0x000fc80001746000 */
[----:B------:R-:W-:Y:S02]  /*0ae0*/  SEL R25, R3, RZ, P2 ;  /* 0x000000ff03197207 */ /* 0x000fe40001000000 */
[----:B------:R-:W-:Y:S02]  /*0af0*/  SEL R3, R2, RZ, P2 ;  /* 0x000000ff02037207 */ /* 0x000fe40001000000 */
[----:B------:R-:W-:-:S04]  /*0b00*/  SHF.R.U32.HI R24, RZ, 0x1d, R25 ;  /* 0x0000001dff187819 */ /* 0x000fc80000011619 */
[----:B------:R-:W-:-:S04]  /*0b10*/  LOP3.LUT R24, R24, 0x4, RZ, 0xc0, !PT ;  /* 0x0000000418187812 */ /* 0x000fc800078ec0ff */
[----:B------:R-:W-:-:S05]  /*0b20*/  IADD3 R24, P3, R24, R3, RZ ;  /* 0x0000000318187210 */ /* 0x000fca0007f7e0ff */
[----:B------:R-:W-:Y:S01]  /*0b30*/  IMAD.X R25, RZ, RZ, R25, P3 ;  /* 0x000000ffff197224 */ /* 0x000fe200018e0619 */
[----:B------:R-:W-:-:S04]  /*0b40*/  ISETP.GE.U32.AND P3, PT, R24, 0x4, PT ;  /* 0x000000041800780c */ /* 0x000fc80003f66070 */
[----:B------:R-:W-:-:S13]  /*0b50*/  ISETP.GE.U32.AND.EX P3, PT, R25, RZ, PT, P3 ;  /* 0x000000ff1900720c */ /* 0x000fda0003f66130 */
[----:B-1----:R-:W-:Y:S05]  /*0b60*/  @!P3 BRA `(.L_x_4) ;  /* 0x000000000040b947 */ /* 0x002fea0003800000 */
        /* <DEDUP_REMOVED lines=16> */
.L_x_4:
[----:B------:R-:W-:Y:S01]  /*0c70*/  SEL R3, R23, RZ, P2 ;  /* 0x000000ff17037207 */ /* 0x000fe20001000000 */
[----:B------:R-:W-:Y:S05]  /*0c80*/  WARPSYNC.ALL ;  /* 0x0000000000007948 */ /* 0x000fea0003800000 */
[----:B------:R-:W-:Y:S01]  /*0c90*/  BAR.SYNC.DEFER_BLOCKING 0x0 ;  /* 0x0000000000007b1d */ /* 0x000fe20000010000 */
        /* <DEDUP_REMOVED lines=24> */
.L_x_5:
[C---:B------:R-:W-:Y:S01]  /*0e20*/  IMAD.SHL.U32 R3, R24.reuse, 0x4, RZ ;  /* 0x0000000418037824 */ /* 0x040fe200078e00ff */
[----:B------:R-:W-:Y:S01]  /*0e30*/  SHF.L.U64.HI R4, R24, 0x2, R25 ;  /* 0x0000000218047819 */ /* 0x000fe20000010219 */
[----:B------:R-:W-:Y:S05]  /*0e40*/  WARPSYNC.ALL ;  /* 0x0000000000007948 */ /* 0x000fea0003800000 */
[----:B------:R-:W-:Y:S01]  /*0e50*/  BAR.SYNC.DEFER_BLOCKING 0x0 ;  /* 0x0000000000007b1d */ /* 0x000fe20000010000 */
[----:B------:R-:W-:Y:S02]  /*0e60*/  LOP3.LUT R3, R26, R3, R22, 0xfe, !PT ;  /* 0x000000031a037212 */ /* 0x000fe400078efe16 */
[----:B------:R-:W-:-:S02]  /*0e70*/  LOP3.LUT R4, R27, R4, R23, 0xfe, !PT ;  /* 0x000000041b047212 */ /* 0x000fc400078efe17 */
[----:B------:R-:W-:-:S04]  /*0e80*/  LEA R2, P3, R3, R18, 0x2 ;  /* 0x0000001203027211 */ /* 0x000fc800078610ff */
[----:B------:R-:W-:Y:S01]  /*0e90*/  LEA.HI.X R3, R3, R19, R4, 0x2, P3 ;  /* 0x0000001303037211 */ /* 0x000fe200018f1404 */
[----:B-----5:R-:W-:-:S04]  /*0ea0*/  FADD R4, R33, R33 ;  /* 0x0000002121047221 */ /* 0x020fc80000000000 */
[----:B------:R-:W-:-:S04]  /*0eb0*/  FFMA R31, R4, R31, -1 ;  /* 0xbf800000041f7423 */ /* 0x000fc8000000001f */
[-C--:B------:R-:W-:Y:S01]  /*0ec0*/  FFMA R31, R31, R32.reuse, 1.5 ;  /* 0x3fc000001f1f7423 */ /* 0x080fe20000000020 */
[----:B------:R-:W-:-:S03]  /*0ed0*/  FFMA R32, R15, R32, 1.5 ;  /* 0x3fc000000f207423 */ /* 0x000fc60000000020 */
[----:B------:R-:W1:Y:S01]  /*0ee0*/  FRND.FTZ.FLOOR R34, R31 ;  /* 0x0000001f00227307 */ /* 0x000e620000215000 */
[----:B------:R2:W5:Y:S07]  /*0ef0*/  LDG.E.EL R30, desc[UR4][R2.64] ;  /* 0x00000004021e7981 */ /* 0x00056e000c2e1900 */
[----:B------:R-:W3:Y:S01]  /*0f00*/  FRND.FTZ.FLOOR R33, R32 ;  /* 0x0000002000217307 */ /* 0x000ee20000215000 */
[----:B-1----:R-:W-:-:S07]  /*0f10*/  FSETP.GEU.AND P3, PT, R34, 4, PT ;  /* 0x408000002200780b */ /* 0x002fce0003f6e000 */
[----:B------:R-:W1:Y:S01]  /*0f20*/  F2I.FTZ.S64.FLOOR R22, R31 ;  /* 0x0000001f00167311 */ /* 0x000e620000215900 */
[----:B------:R-:W-:Y:S01]  /*0f30*/  FSETP.GE.AND P4, PT, R34, RZ, !P3 ;  /* 0x000000ff2200720b */ /* 0x000fe20005f86000 */
[----:B---3--:R-:W-:-:S03]  /*0f40*/  FADD R35, R33, 1 ;  /* 0x3f80000021237421 */ /* 0x008fc60000000000 */
[----:B------:R-:W-:Y:S02]  /*0f50*/  P2R R41, PR, RZ, 0x10 ;  /* 0x00000010ff297803 */ /* 0x000fe40000000000 */
[----:B------:R-:W-:-:S04]  /*0f60*/  FSETP.LT.AND P3, PT, R35, 4, P4 ;  /* 0x408000002300780b */ /* 0x000fc80002761000 */
[----:B------:R-:W-:-:S04]  /*0f70*/  FSETP.GE.AND P3, PT, R35, RZ, P3 ;  /* 0x000000ff2300720b */ /* 0x000fc80001f66000 */
[----:B-1----:R-:W-:Y:S02]  /*0f80*/  SEL R37, R23, RZ, P3 ;  /* 0x000000ff17257207 */ /* 0x002fe40001800000 */
[----:B--2---:R-:W-:Y:S02]  /*0f90*/  SEL R3, R22, RZ, P3 ;  /* 0x000000ff16037207 */ /* 0x004fe40001800000 */
        /* <DEDUP_REMOVED lines=23> */
.L_x_6:
        /* <DEDUP_REMOVED lines=28> */
.L_x_7:
[----:B------:R-:W-:Y:S05]  /*12d0*/  WARPSYNC.ALL ;  /* 0x0000000000007948 */ /* 0x000fea0003800000 */
[----:B------:R-:W-:Y:S01]  /*12e0*/  BAR.SYNC.DEFER_BLOCKING 0x0 ;  /* 0x0000000000007b1d */ /* 0x000fe20000010000 */
[C---:B------:R-:W-:Y:S01]  /*12f0*/  IMAD.SHL.U32 R2, R36.reuse, 0x4, RZ ;  /* 0x0000000424027824 */ /* 0x040fe200078e00ff */
[----:B------:R-:W-:Y:S01]  /*1300*/  SHF.L.U64.HI R36, R36, 0x2, R37 ;  /* 0x0000000224247819 */ /* 0x000fe20000010225 */
[----:B------:R-:W-:-:S03]  /*1310*/  FADD R34, R34, 1 ;  /* 0x3f80000022227421 */ /* 0x000fc60000000000 */
[----:B------:R-:W-:Y:S02]  /*1320*/  LOP3.LUT R39, R26, R2, R39, 0xfe, !PT ;  /* 0x000000021a277212 */ /* 0x000fe400078efe27 */
[----:B------:R-:W-:Y:S02]  /*1330*/  LOP3.LUT R2, R27, R36, R38, 0xfe, !PT ;  /* 0x000000241b027212 */ /* 0x000fe400078efe26 */
[----:B------:R-:W-:-:S04]  /*1340*/  LEA R38, P4, R39, R18, 0x2 ;  /* 0x0000001227267211 */ /* 0x000fc800078810ff */
[----:B------:R-:W-:Y:S02]  /*1350*/  LEA.HI.X R39, R39, R19, R2, 0x2, P4 ;  /* 0x0000001327277211 */ /* 0x000fe400020f1402 */
[C---:B------:R-:W-:Y:S01]  /*1360*/  FSETP.GEU.AND P4, PT, R34.reuse, 4, PT ;  /* 0x408000002200780b */ /* 0x040fe20003f8e000 */
[----:B------:R-:W1:Y:S03]  /*1370*/  F2I.S64.TRUNC R2, R34 ;  /* 0x0000002200027311 */ /* 0x000e66000020d900 */
[----:B------:R-:W-:Y:S01]  /*1380*/  FSETP.GE.AND P4, PT, R34, RZ, !P4 ;  /* 0x000000ff2200720b */ /* 0x000fe20006786000 */
[----:B------:R2:W5:Y:S03]  /*1390*/  LDG.E.EL R38, desc[UR4][R38.64] ;  /* 0x0000000426267981 */ /* 0x000566000c2e1900 */
[----:B------:R-:W-:-:S04]  /*13a0*/  FSETP.LT.AND P5, PT, R33, 4, P4 ;  /* 0x408000002100780b */ /* 0x000fc800027a1000 */
[----:B------:R-:W-:-:S04]  /*13b0*/  FSETP.GE.AND P5, PT, R33, RZ, P5 ;  /* 0x000000ff2100720b */ /* 0x000fc80002fa6000 */
        /* <DEDUP_REMOVED lines=8> */
[----:B--2---:R-:W-:Y:S05]  /*1440*/  @!P6 BRA `(.L_x_8) ;  /* 0x000000000040e947 */ /* 0x004fea0003800000 */
        /* <DEDUP_REMOVED lines=16> */
.L_x_8:
        /* <DEDUP_REMOVED lines=28> */
.L_x_9:
[----:B------:R-:W-:Y:S05]  /*1710*/  WARPSYNC.ALL ;  /* 0x0000000000007948 */ /* 0x000fea0003800000 */
[----:B------:R-:W-:Y:S01]  /*1720*/  BAR.SYNC.DEFER_BLOCKING 0x0 ;  /* 0x0000000000007b1d */ /* 0x000fe20000010000 */
[C---:B------:R-:W-:Y:S01]  /*1730*/  IMAD.SHL.U32 R2, R36.reuse, 0x4, RZ ;  /* 0x0000000424027824 */ /* 0x040fe200078e00ff */
[----:B------:R-:W-:Y:S02]  /*1740*/  SHF.L.U64.HI R36, R36, 0x2, R37 ;  /* 0x0000000224247819 */ /* 0x000fe40000010225 */
[----:B------:R-:W-:Y:S02]  /*1750*/  FSETP.LT.AND P4, PT, R35, 4, P4 ;  /* 0x408000002300780b */ /* 0x000fe40002781000 */
[----:B------:R-:W-:Y:S01]  /*1760*/  LOP3.LUT R39, R26, R2, R39, 0xfe, !PT ;  /* 0x000000021a277212 */ /* 0x000fe200078efe27 */
[----:B------:R-:W1:Y:S01]  /*1770*/  F2I.S64.TRUNC R4, R34 ;  /* 0x0000002200047311 */ /* 0x000e62000020d900 */
[----:B------:R-:W-:-:S02]  /*1780*/  LOP3.LUT R40, R27, R36, R40, 0xfe, !PT ;  /* 0x000000241b287212 */ /* 0x000fc400078efe28 */
[----:B------:R-:W-:Y:S02]  /*1790*/  LEA R2, P6, R39, R18, 0x2 ;  /* 0x0000001227027211 */ /* 0x000fe400078c10ff */
[----:B------:R-:W-:Y:S02]  /*17a0*/  FSETP.GE.AND P4, PT, R35, RZ, P4 ;  /* 0x000000ff2300720b */ /* 0x000fe40002786000 */
[----:B------:R-:W-:Y:S02]  /*17b0*/  LEA.HI.X R3, R39, R19, R40, 0x2, P6 ;  /* 0x0000001327037211 */ /* 0x000fe400030f1428 */
[----:B-1----:R-:W-:-:S03]  /*17c0*/  SEL R37, R5, RZ, P4 ;  /* 0x000000ff05257207 */ /* 0x002fc60002000000 */
[----:B------:R1:W5:Y:S01]  /*17d0*/  LDG.E.EL R36, desc[UR4][R2.64] ;  /* 0x0000000402247981 */ /* 0x000362000c2e1900 */
        /* <DEDUP_REMOVED lines=24> */
.L_x_10:
        /* <DEDUP_REMOVED lines=27> */
.L_x_11:
[----:B------:R-:W-:Y:S05]  /*1b10*/  WARPSYNC.ALL ;  /* 0x0000000000007948 */ /* 0x000fea0003800000 */
[----:B------:R-:W-:Y:S01]  /*1b20*/  BAR.SYNC.DEFER_BLOCKING 0x0 ;  /* 0x0000000000007b1d */ /* 0x000fe20000010000 */
[C---:B------:R-:W-:Y:S01]  /*1b30*/  IMAD.SHL.U32 R2, R40.reuse, 0x4, RZ ;  /* 0x0000000428027824 */ /* 0x040fe200078e00ff */
[----:B------:R-:W-:Y:S01]  /*1b40*/  SHF.L.U64.HI R37, R40, 0x2, R37 ;  /* 0x0000000228257819 */ /* 0x000fe20000010225 */
[----:B------:R-:W-:-:S03]  /*1b50*/  FADD R5, -R31, R34 ;  /* 0x000000221f057221 */ /* 0x000fc60000000100 */
[----:B------:R-:W-:Y:S01]  /*1b60*/  LOP3.LUT R25, R26, R2, R25, 0xfe, !PT ;  /* 0x000000021a197212 */ /* 0x000fe200078efe19 */
[----:B------:R-:W1:Y:S01]  /*1b70*/  FRND.FTZ.FLOOR R4, R31 ;  /* 0x0000001f00047307 */ /* 0x000e620000215000 */
[----:B------:R-:W-:Y:S01]  /*1b80*/  LOP3.LUT R24, R27, R37, R24, 0xfe, !PT ;  /* 0x000000251b187212 */ /* 0x000fe200078efe18 */
[----:B------:R-:W-:Y:S01]  /*1b90*/  FADD R2, R32, -R33 ;  /* 0x8000002120027221 */ /* 0x000fe20000000000 */
[C---:B------:R-:W-:Y:S01]  /*1ba0*/  LEA R6, P6, R25.reuse, R18, 0x2 ;  /* 0x0000001219067211 */ /* 0x040fe200078c10ff */
[----:B------:R-:W-:Y:S02]  /*1bb0*/  IMAD.MOV.U32 R8, RZ, RZ, 0x40000000 ;  /* 0x40000000ff087424 */ /* 0x000fe400078e00ff */
[----:B------:R-:W-:Y:S01]  /*1bc0*/  FADD R12, R0, 1 ;  /* 0x3f800000000c7421 */ /* 0x000fe20000000000 */
[----:B------:R-:W-:Y:S01]  /*1bd0*/  FMUL R13, R2, R5 ;  /* 0x00000005020d7220 */ /* 0x000fe20000400000 */
[----:B------:R-:W-:Y:S01]  /*1be0*/  LEA.HI.X R7, R25, R19, R24, 0x2, P6 ;  /* 0x0000001319077211 */ /* 0x000fe200030f1418 */
[----:B------:R-:W2:Y:S01]  /*1bf0*/  LDC.64 R20, c[0x0][0x270] ;  /* 0x00009c00ff147b82 */ /* 0x000ea20000000a00 */
[----:B------:R-:W3:Y:S01]  /*1c00*/  FRND.FTZ.FLOOR R19, R14 ;  /* 0x0000000e00137307 */ /* 0x000ee20000215000 */
[----:B------:R-:W-:Y:S01]  /*1c10*/  FADD R26, -R32, R35 ;  /* 0x00000023201a7221 */ /* 0x000fe20000000100 */
[----:B------:R-:W-:Y:S01]  /*1c20*/  FSEL R13, R13, RZ, P3 ;  /* 0x000000ff0d0d7208 */ /* 0x000fe20001800000 */
[-C--:B------:R-:W-:Y:S01]  /*1c30*/  FFMA R10, R15, R8.reuse, 1.5 ;  /* 0x3fc000000f0a7423 */ /* 0x080fe20000000008 */
[----:B------:R-:W-:Y:S01]  /*1c40*/  ISETP.NE.AND P3, PT, R42, RZ, PT ;  /* 0x000000ff2a00720c */ /* 0x000fe20003f65270 */
[----:B------:R-:W-:Y:S01]  /*1c50*/  FFMA R18, R16, R8, 1.5 ;  /* 0x3fc0000010127423 */ /* 0x000fe20000000008 */
[----:B------:R-:W-:Y:S01]  /*1c60*/  ISETP.NE.AND P6, PT, R41, RZ, PT ;  /* 0x000000ff2900720c */ /* 0x000fe20003fc5270 */
[C---:B------:R-:W-:Y:S01]  /*1c70*/  FADD R12, -R9.reuse, R12 ;  /* 0x0000000c090c7221 */ /* 0x040fe20000000100 */
[----:B------:R4:W2:Y:S01]  /*1c80*/  LDG.E.EL R6, desc[UR4][R6.64] ;  /* 0x0000000406067981 */ /* 0x0008a2000c2e1900 */
[----:B------:R-:W-:Y:S01]  /*1c90*/  FADD R15, R9, -R0 ;  /* 0x80000000090f7221 */ /* 0x000fe20000000000 */
[----:B-1----:R-:W-:Y:S01]  /*1ca0*/  FADD R3, R31, -R4 ;  /* 0x800000041f037221 */ /* 0x002fe20000000000 */
[----:B------:R-:W-:Y:S01]  /*1cb0*/  FSETP.LT.AND P3, PT, R0, 4, P3 ;  /* 0x408000000000780b */ /* 0x000fe20001f61000 */
[----:B-----5:R-:W-:Y:S01]  /*1cc0*/  FMUL R38, R38, R13 ;  /* 0x0000000d26267220 */ /* 0x020fe20000400000 */
[----:B------:R-:W-:Y:S01]  /*1cd0*/  FSETP.LT.AND P6, PT, R33, 4, P6 ;  /* 0x408000002100780b */ /* 0x000fe200037c1000 */
[----:B------:R-:W1:Y:S01]  /*1ce0*/  LDC.64 R24, c[0x0][0x280] ;  /* 0x0000a000ff187b82 */ /* 0x000e620000000a00 */
[----:B---3--:R-:W-:Y:S01]  /*1cf0*/  FADD R16, R14, -R19 ;  /* 0x800000130e107221 */ /* 0x008fe20000000000 */
[----:B------:R-:W-:Y:S01]  /*1d00*/  FSETP.GE.AND P3, PT, R0, RZ, P3 ;  /* 0x000000ff0000720b */ /* 0x000fe20001f66000 */
[----:B------:R-:W-:Y:S01]  /*1d10*/  FMUL R0, R2, R3 ;  /* 0x0000000302007220 */ /* 0x000fe20000400000 */
[----:B----4-:R-:W-:Y:S01]  /*1d20*/  FMUL R7, R26, R5 ;  /* 0x000000051a077220 */ /* 0x010fe20000400000 */
[----:B------:R-:W-:Y:S01]  /*1d30*/  FADD R5, R19, 1 ;  /* 0x3f80000013057421 */ /* 0x000fe20000000000 */
[----:B------:R-:W-:Y:S01]  /*1d40*/  FMUL R27, R15, R16 ;  /* 0x000000100f1b7220 */ /* 0x000fe20000400000 */
[----:B------:R-:W-:Y:S01]  /*1d50*/  FMUL R32, R16, R12 ;  /* 0x0000000c10207220 */ /* 0x000fe20000400000 */
[----:B------:R-:W-:Y:S01]  /*1d60*/  FMUL R26, R3, R26 ;  /* 0x0000001a031a7220 */ /* 0x000fe20000400000 */
[----:B------:R-:W-:Y:S01]  /*1d70*/  FADD R14, -R14, R5 ;  /* 0x000000050e0e7221 */ /* 0x000fe20000000100 */
[----:B------:R-:W-:Y:S01]  /*1d80*/  FSETP.GE.AND P6, PT, R33, RZ, P6 ;  /* 0x000000ff2100720b */ /* 0x000fe200037c6000 */
[----:B------:R-:W3:Y:S01]  /*1d90*/  LDC.64 R2, c[0x0][0x258] ;  /* 0x00009600ff027b82 */ /* 0x000ee20000000a00 */
[----:B------:R-:W-:Y:S01]  /*1da0*/  FSEL R33, R27, RZ, P2 ;  /* 0x000000ff1b217208 */ /* 0x000fe20001000000 */
[-C--:B------:R-:W-:Y:S01]  /*1db0*/  FMUL R31, R12, R14.reuse ;  /* 0x0000000e0c1f7220 */ /* 0x080fe20000400000 */
[----:B------:R-:W-:Y:S01]  /*1dc0*/  FMUL R16, R15, R14 ;  /* 0x0000000e0f107220 */ /* 0x000fe20000400000 */
[----:B------:R-:W-:Y:S01]  /*1dd0*/  FSEL R32, R32, RZ, P1 ;  /* 0x000000ff20207208 */ /* 0x000fe20000800000 */
[----:B------:R-:W4:Y:S01]  /*1de0*/  F2I.FTZ.S64.FLOOR R10, R10 ;  /* 0x0000000a000a7311 */ /* 0x000f220000215900 */
[----:B------:R-:W-:Y:S01]  /*1df0*/  SEL R4, R22, RZ, P6 ;  /* 0x000000ff16047207 */ /* 0x000fe20003000000 */
[----:B------:R-:W-:Y:S01]  /*1e00*/  FMUL R30, R30, R33 ;  /* 0x000000211e1e7220 */ /* 0x000fe20000400000 */
[----:B------:R-:W5:Y:S01]  /*1e10*/  LDC.64 R12, c[0x0][0x260] ;  /* 0x00009800ff0c7b82 */ /* 0x000f620000000a00 */
[----:B------:R-:W-:Y:S01]  /*1e20*/  SEL R5, R23, RZ, P6 ;  /* 0x000000ff17057207 */ /* 0x000fe20003000000 */
[----:B------:R-:W-:Y:S01]  /*1e30*/  FMUL R29, R29, R32 ;  /* 0x000000201d1d7220 */ /* 0x000fe20000400000 */
[----:B------:R-:W-:Y:S01]  /*1e40*/  FSEL R39, R26, RZ, P5 ;  /* 0x000000ff1a277208 */ /* 0x000fe20002800000 */
[----:B--2---:R-:W-:Y:S01]  /*1e50*/  IMAD.WIDE R20, R17, 0x8, R20 ;  /* 0x0000000811147825 */ /* 0x004fe200078e0214 */
[----:B------:R-:W2:Y:S01]  /*1e60*/  F2I.FTZ.S64.FLOOR R18, R18 ;  /* 0x0000001200127311 */ /* 0x000ea20000215900 */
[----:B------:R-:W-:-:S02]  /*1e70*/  FSEL R16, R16, RZ, P0 ;  /* 0x000000ff10107208 */ /* 0x000fc40000000000 */
[----:B------:R-:W2:Y:S01]  /*1e80*/  LDC.64 R14, c[0x0][0x268] ;  /* 0x00009a00ff0e7b82 */ /* 0x000ea20000000a00 */
[----:B------:R-:W-:Y:S01]  /*1e90*/  FMUL R39, R36, R39 ;  /* 0x0000002724277220 */ /* 0x000fe20000400000 */
[----:B------:R-:W-:Y:S01]  /*1ea0*/  SEL R7, R7, RZ, P6 ;  /* 0x000000ff07077207 */ /* 0x000fe20003000000 */
[----:B-1----:R-:W-:Y:S01]  /*1eb0*/  IMAD.WIDE R24, R17, 0x4, R24 ;  /* 0x0000000411187825 */ /* 0x002fe200078e0218 */
[----:B----4-:R-:W-:-:S03]  /*1ec0*/  SEL R10, R10, RZ, P6 ;  /* 0x000000ff0a0a7207 */ /* 0x010fc60003000000 */
[----:B------:R-:W-:Y:S01]  /*1ed0*/  FMUL R28, R28, R16 ;  /* 0x000000101c1c7220 */ /* 0x000fe20000400000 */
[----:B------:R-:W-:Y:S01]  /*1ee0*/  SEL R11, R11, RZ, P6 ;  /* 0x000000ff0b0b7207 */ /* 0x000fe20003000000 */
[----:B------:R-:W1:Y:S01]  /*1ef0*/  LDC.64 R22, c[0x0][0x278] ;  /* 0x00009e00ff167b82 */ /* 0x000e620000000a00 */
[----:B---3--:R-:W-:Y:S01]  /*1f00*/  IMAD.WIDE R2, R17, 0x8, R2 ;  /* 0x0000000811027825 */ /* 0x008fe200078e0202 */
[----:B------:R-:W-:Y:S02]  /*1f10*/  SEL R8, R44, RZ, P3 ;  /* 0x000000ff2c087207 */ /* 0x000fe40001800000 */
[----:B------:R-:W-:Y:S02]  /*1f20*/  SEL R9, R45, RZ, P3 ;  /* 0x000000ff2d097207 */ /* 0x000fe40001800000 */
[----:B0-2---:R-:W-:Y:S01]  /*1f30*/  SEL R18, R18, RZ, P3 ;  /* 0x000000ff12127207 */ /* 0x005fe20001800000 */
[----:B------:R-:W-:Y:S01]  /*1f40*/  STG.E.64 desc[UR4][R2.64], R4 ;  /* 0x0000000402007986 */ /* 0x000fe2000c101b04 */
[----:B------:R-:W0:Y:S01]  /*1f50*/  LDC.64 R26, c[0x0][0x210] ;  /* 0x00008400ff1a7b82 */ /* 0x000e220000000a00 */
[----:B-----5:R-:W-:Y:S01]  /*1f60*/  IMAD.WIDE R12, R17, 0x8, R12 ;  /* 0x00000008110c7825 */ /* 0x020fe200078e020c */
[----:B------:R-:W-:-:S02]  /*1f70*/  SEL R19, R19, RZ, P3 ;  /* 0x000000ff13137207 */ /* 0x000fc40001800000 */
[----:B------:R-:W-:Y:S02]  /*1f80*/  SEL R31, R31, RZ, P3 ;  /* 0x000000ff1f1f7207 */ /* 0x000fe40001800000 */
[----:B------:R-:W-:Y:S01]  /*1f90*/  FSEL R45, R0, RZ, P4 ;  /* 0x000000ff002d7208 */ /* 0x000fe20002000000 */
[----:B------:R-:W-:Y:S01]  /*1fa0*/  STG.E.64 desc[UR4][R12.64], R10 ;  /* 0x0000000a0c007986 */ /* 0x000fe2000c101b04 */
[----:B------:R-:W2:Y:S01]  /*1fb0*/  LDC.64 R32, c[0x0][0x218] ;  /* 0x00008600ff207b82 */ /* 0x000ea20000000a00 */
[----:B------:R-:W-:-:S05]  /*1fc0*/  IMAD.WIDE R14, R17, 0x4, R14 ;  /* 0x00000004110e7825 */ /* 0x000fca00078e020e */
[----:B------:R-:W-:Y:S02]  /*1fd0*/  STG.E desc[UR4][R14.64], R7 ;  /* 0x000000070e007986 */ /* 0x000fe4000c101904 */
[----:B------:R-:W3:Y:S01]  /*1fe0*/  LDC.64 R34, c[0x0][0x220] ;  /* 0x00008800ff227b82 */ /* 0x000ee20000000a00 */
[C---:B-1----:R-:W-:Y:S01]  /*1ff0*/  IMAD.WIDE R22, R17.reuse, 0x8, R22 ;  /* 0x0000000811167825 */ /* 0x042fe200078e0216 */
[----:B------:R-:W-:Y:S04]  /*2000*/  STG.E.64 desc[UR4][R20.64], R8 ;  /* 0x0000000814007986 */ /* 0x000fe8000c101b04 */
[----:B------:R-:W-:Y:S02]  /*2010*/  STG.E.64 desc[UR4][R22.64], R18 ;  /* 0x0000001216007986 */ /* 0x000fe4000c101b04 */
[----:B------:R-:W1:Y:S01]  /*2020*/  LDC.64 R36, c[0x0][0x228] ;  /* 0x00008a00ff247b82 */ /* 0x000e620000000a00 */
[C---:B0-----:R-:W-:Y:S01]  /*2030*/  IMAD.WIDE R26, R17.reuse, 0x4, R26 ;  /* 0x00000004111a7825 */ /* 0x041fe200078e021a */
[----:B------:R-:W-:Y:S04]  /*2040*/  STG.E desc[UR4][R24.64], R31 ;  /* 0x0000001f18007986 */ /* 0x000fe8000c101904 */
[----:B------:R-:W-:Y:S02]  /*2050*/  STG.E desc[UR4][R26.64], R28 ;  /* 0x0000001c1a007986 */ /* 0x000fe4000c101904 */
[----:B------:R-:W0:Y:S01]  /*2060*/  LDC.64 R40, c[0x0][0x230] ;  /* 0x00008c00ff287b82 */ /* 0x000e220000000a00 */
[----:B--2---:R-:W-:-:S05]  /*2070*/  IMAD.WIDE R32, R17, 0x4, R32 ;  /* 0x0000000411207825 */ /* 0x004fca00078e0220 */
[----:B------:R-:W-:Y:S02]  /*2080*/  STG.E desc[UR4][R32.64], R29 ;  /* 0x0000001d20007986 */ /* 0x000fe4000c101904 */
[----:B------:R-:W2:Y:S01]  /*2090*/  LDC.64 R42, c[0x0][0x238] ;  /* 0x00008e00ff2a7b82 */ /* 0x000ea20000000a00 */
[----:B---3--:R-:W-:-:S05]  /*20a0*/  IMAD.WIDE R34, R17, 0x4, R34 ;  /* 0x0000000411227825 */ /* 0x008fca00078e0222 */
[----:B------:R-:W-:Y:S01]  /*20b0*/  STG.E desc[UR4][R34.64], R30 ;  /* 0x0000001e22007986 */ /* 0x000fe2000c101904 */
[----:B-1----:R-:W-:-:S05]  /*20c0*/  IMAD.WIDE R36, R17, 0x4, R36 ;  /* 0x0000000411247825 */ /* 0x002fca00078e0224 */
[----:B------:R-:W-:Y:S01]  /*20d0*/  STG.E desc[UR4][R36.64], R38 ;  /* 0x0000002624007986 */ /* 0x000fe2000c101904 */
[----:B0-----:R-:W-:-:S05]  /*20e0*/  IMAD.WIDE R40, R17, 0x4, R40 ;  /* 0x0000000411287825 */ /* 0x001fca00078e0228 */
[----:B------:R-:W-:Y:S01]  /*20f0*/  STG.E desc[UR4][R40.64], R39 ;  /* 0x0000002728007986 */ /* 0x000fe2000c101904 */
[----:B--2---:R-:W-:-:S04]  /*2100*/  IMAD.WIDE R42, R17, 0x4, R42 ;  /* 0x00000004112a7825 */ /* 0x004fc800078e022a */
[----:B------:R-:W-:-:S05]  /*2110*/  FMUL R6, R45, R6 ;  /* 0x000000062d067220 */ /* 0x000fca0000400000 */
[----:B------:R-:W-:Y:S01]  /*2120*/  STG.E desc[UR4][R42.64], R6 ;  /* 0x000000062a007986 */ /* 0x000fe2000c101904 */
[----:B------:R-:W-:Y:S05]  /*2130*/  EXIT ;  /* 0x000000000000794d */ /* 0x000fea0003800000 */
.L_x_12:
[----:B------:R-:W-:-:S00]  /*2140*/  BRA `(.L_x_12) ;  /* 0xfffffffc00fc7947 */ /* 0x000fc0000383ffff */
[----:B------:R-:W-:-:S00]  /*2150*/  NOP ;  /* 0x0000000000007918 */ /* 0x000fc00000000000 */
        /* <DEDUP_REMOVED lines=10> */
.L_x_13:


//--------------------- .nv.global.init           --------------------------
	.section	.nv.global.init,"aw",@progbits
.nv.global.init:
	.type		assertFunc_11,@object
	.size		assertFunc_11,(assertFunc_3 - assertFunc_11)
assertFunc_11:
        /*0000*/ 	.byte	0x75, 0x6e, 0x6b, 0x6e, 0x6f, 0x77, 0x6e, 0x00
	.type		assertFunc_3,@object
	.size		assertFunc_3,(assertFunc_7 - assertFunc_3)
assertFunc_3:
        /*0008*/ 	.byte	0x75, 0x6e, 0x6b, 0x6e, 0x6f, 0x77, 0x6e, 0x00
	.type		assertFunc_7,@object
	.size		assertFunc_7,(assertFunc_5 - assertFunc_7)
assertFunc_7:
        /*0010*/ 	.byte	0x75, 0x6e, 0x6b, 0x6e, 0x6f, 0x77, 0x6e, 0x00
	.type		assertFunc_5,@object
	.size		assertFunc_5,(assertFunc_1 - assertFunc_5)
assertFunc_5:
        /*0018*/ 	.byte	0x75, 0x6e, 0x6b, 0x6e, 0x6f, 0x77, 0x6e, 0x00
	.type		assertFunc_1,@object
	.size		assertFunc_1,(assertFunc_9 - assertFunc_1)
assertFunc_1:
        /*0020*/ 	.byte	0x75, 0x6e, 0x6b, 0x6e, 0x6f, 0x77, 0x6e, 0x00
	.type		assertFunc_9,@object
	.size		assertFunc_9,(assertFunc_10 - assertFunc_9)
assertFunc_9:
        /*0028*/ 	.byte	0x75, 0x6e, 0x6b, 0x6e, 0x6f, 0x77, 0x6e, 0x00
	.type		assertFunc_10,@object
	.size		assertFunc_10,(assertFunc_2 - assertFunc_10)
assertFunc_10:
        /*0030*/ 	.byte	0x75, 0x6e, 0x6b, 0x6e, 0x6f, 0x77, 0x6e, 0x00
	.type		assertFunc_2,@object
	.size		assertFunc_2,(assertFunc_6 - assertFunc_2)
assertFunc_2:
        /*0038*/ 	.byte	0x75, 0x6e, 0x6b, 0x6e, 0x6f, 0x77, 0x6e, 0x00
	.type		assertFunc_6,@object
	.size		assertFunc_6,(assertFunc_0 - assertFunc_6)
assertFunc_6:
        /*0040*/ 	.byte	0x75, 0x6e, 0x6b, 0x6e, 0x6f, 0x77, 0x6e, 0x00
	.type		assertFunc_0,@object
	.size		assertFunc_0,(assertFunc_8 - assertFunc_0)
assertFunc_0:
        /*0048*/ 	.byte	0x75, 0x6e, 0x6b, 0x6e, 0x6f, 0x77, 0x6e, 0x00
	.type		assertFunc_8,@object
	.size		assertFunc_8,(assertFunc_4 - assertFunc_8)
assertFunc_8:
        /*0050*/ 	.byte	0x75, 0x6e, 0x6b, 0x6e, 0x6f, 0x77, 0x6e, 0x00
	.type		assertFunc_4,@object
	.size		assertFunc_4,(_$_str - assertFunc_4)
assertFunc_4:
        /*0058*/ 	.byte	0x75, 0x6e, 0x6b, 0x6e, 0x6f, 0x77, 0x6e, 0x00
	.type		_$_str,@object
	.size		_$_str,(assertMessage_0 - _$_str)
_$_str:
        /*0060*/ 	.byte	0x5f, 0x5f, 0x43, 0x55, 0x44, 0x41, 0x5f, 0x46, 0x54, 0x5a, 0x00
	.type		assertMessage_0,@object
	.size		assertMessage_0,(assertMessage_1 - assertMessage_0)
assertMessage_0:
        /*006b*/ 	.byte	0x69, 0x6e, 0x64, 0x65, 0x78, 0x20, 0x6f, 0x75, 0x74, 0x20, 0x6f, 0x66, 0x20, 0x62, 0x6f, 0x75
        /*007b*/ 	.byte	0x6e, 0x64, 0x73, 0x3a, 0x20, 0x30, 0x20, 0x3c, 0x3d, 0x20, 0x74, 0x6d, 0x70, 0x39, 0x35, 0x20
        /*008b*/ 	.byte	0x3c, 0x20, 0x34, 0x00
	.type		assertMessage_1,@object
	.size		assertMessage_1,(assertMessage_9 - assertMessage_1)
assertMessage_1:
        /*008f*/ 	.byte	0x69, 0x6e, 0x64, 0x65, 0x78, 0x20, 0x6f, 0x75, 0x74, 0x20, 0x6f, 0x66, 0x20, 0x62, 0x6f, 0x75
        /*009f*/ 	.byte	0x6e, 0x64, 0x73, 0x3a, 0x20, 0x30, 0x20, 0x3c, 0x3d, 0x20, 0x74, 0x6d, 0x70, 0x31, 0x30, 0x31
        /*00af*/ 	.byte	0x20, 0x3c, 0x20, 0x34, 0x00
	.type		assertMessage_9,@object
	.size		assertMessage_9,(assertMessage_5 - assertMessage_9)
assertMessage_9:
        /*00b4*/ 	.byte	0x69, 0x6e, 0x64, 0x65, 0x78, 0x20, 0x6f, 0x75, 0x74, 0x20, 0x6f, 0x66, 0x20, 0x62, 0x6f, 0x75
        /*00c4*/ 	.byte	0x6e, 0x64, 0x73, 0x3a, 0x20, 0x30, 0x20, 0x3c, 0x3d, 0x20, 0x74, 0x6d, 0x70, 0x31, 0x36, 0x34
        /*00d4*/ 	.byte	0x20, 0x3c, 0x20, 0x34, 0x00
	.type		assertMessage_5,@object
	.size		assertMessage_5,(assertMessage_11 - assertMessage_5)
assertMessage_5:
        /*00d9*/ 	.byte	0x69, 0x6e, 0x64, 0x65, 0x78, 0x20, 0x6f, 0x75, 0x74, 0x20, 0x6f, 0x66, 0x20, 0x62, 0x6f, 0x75
        /*00e9*/ 	.byte	0x6e, 0x64, 0x73, 0x3a, 0x20, 0x30, 0x20, 0x3c, 0x3d, 0x20, 0x74, 0x6d, 0x70, 0x31, 0x33, 0x35
        /*00f9*/ 	.byte	0x20, 0x3c, 0x20, 0x34, 0x00
	.type		assertMessage_11,@object
	.size		assertMessage_11,(assertMessage_3 - assertMessage_11)
assertMessage_11:
        /*00fe*/ 	.byte	0x69, 0x6e, 0x64, 0x65, 0x78, 0x20, 0x6f, 0x75, 0x74, 0x20, 0x6f, 0x66, 0x20, 0x62, 0x6f, 0x75
        /*010e*/ 	.byte	0x6e, 0x64, 0x73, 0x3a, 0x20, 0x30, 0x20, 0x3c, 0x3d, 0x20, 0x74, 0x6d, 0x70, 0x31, 0x38, 0x32
        /*011e*/ 	.byte	0x20, 0x3c, 0x20, 0x34, 0x00
	.type		assertMessage_3,@object
	.size		assertMessage_3,(assertMessage_7 - assertMessage_3)
assertMessage_3:
        /*0123*/ 	.byte	0x69, 0x6e, 0x64, 0x65, 0x78, 0x20, 0x6f, 0x75, 0x74, 0x20, 0x6f, 0x66, 0x20, 0x62, 0x6f, 0x75
        /*0133*/ 	.byte	0x6e, 0x64, 0x73, 0x3a, 0x20, 0x30, 0x20, 0x3c, 0x3d, 0x20, 0x74, 0x6d, 0x70, 0x31, 0x31, 0x37
        /*0143*/ 	.byte	0x20, 0x3c, 0x20, 0x34, 0x00
	.type		assertMessage_7,@object
	.size		assertMessage_7,(assertMessage_8 - assertMessage_7)
assertMessage_7:
        /*0148*/ 	.byte	0x69, 0x6e, 0x64, 0x65, 0x78, 0x20, 0x6f, 0x75, 0x74, 0x20, 0x6f, 0x66, 0x20, 0x62, 0x6f, 0x75
        /*0158*/ 	.byte	0x6e, 0x64, 0x73, 0x3a, 0x20, 0x30, 0x20, 0x3c, 0x3d, 0x20, 0x74, 0x6d, 0x70, 0x31, 0x34, 0x38
        /*0168*/ 	.byte	0x20, 0x3c, 0x20, 0x34, 0x00
	.type		assertMessage_8,@object
	.size		assertMessage_8,(assertMessage_4 - assertMessage_8)
assertMessage_8:
        /*016d*/ 	.byte	0x69, 0x6e, 0x64, 0x65, 0x78, 0x20, 0x6f, 0x75, 0x74, 0x20, 0x6f, 0x66, 0x20, 0x62, 0x6f, 0x75
        /*017d*/ 	.byte	0x6e, 0x64, 0x73, 0x3a, 0x20, 0x30, 0x20, 0x3c, 0x3d, 0x20, 0x74, 0x6d, 0x70, 0x31, 0x35, 0x39
        /*018d*/ 	.byte	0x20, 0x3c, 0x20, 0x34, 0x00
	.type		assertMessage_4,@object
	.size		assertMessage_4,(assertMessage_6 - assertMessage_4)
assertMessage_4:
        /*0192*/ 	.byte	0x69, 0x6e, 0x64, 0x65, 0x78, 0x20, 0x6f, 0x75, 0x74, 0x20, 0x6f, 0x66, 0x20, 0x62, 0x6f, 0x75
        /*01a2*/ 	.byte	0x6e, 0x64, 0x73, 0x3a, 0x20, 0x30, 0x20, 0x3c, 0x3d, 0x20, 0x74, 0x6d, 0x70, 0x31, 0x33, 0x30
        /*01b2*/ 	.byte	0x20, 0x3c, 0x20, 0x34, 0x00
	.type		assertMessage_6,@object
	.size		assertMessage_6,(assertMessage_2 - assertMessage_6)
assertMessage_6:
        /*01b7*/ 	.byte	0x69, 0x6e, 0x64, 0x65, 0x78, 0x20, 0x6f, 0x75, 0x74, 0x20, 0x6f, 0x66, 0x20, 0x62, 0x6f, 0x75
        /*01c7*/ 	.byte	0x6e, 0x64, 0x73, 0x3a, 0x20, 0x30, 0x20, 0x3c, 0x3d, 0x20, 0x74, 0x6d, 0x70, 0x31, 0x34, 0x32
        /*01d7*/ 	.byte	0x20, 0x3c, 0x20, 0x34, 0x00
	.type		assertMessage_2,@object
	.size		assertMessage_2,(assertMessage_10 - assertMessage_2)
assertMessage_2:
        /*01dc*/ 	.byte	0x69, 0x6e, 0x64, 0x65, 0x78, 0x20, 0x6f, 0x75, 0x74, 0x20, 0x6f, 0x66, 0x20, 0x62, 0x6f, 0x75
        /*01ec*/ 	.byte	0x6e, 0x64, 0x73, 0x3a, 0x20, 0x30, 0x20, 0x3c, 0x3d, 0x20, 0x74, 0x6d, 0x70, 0x31, 0x31, 0x32
        /*01fc*/ 	.byte	0x20, 0x3c, 0x20, 0x34, 0x00
	.type		assertMessage_10,@object
	.size		assertMessage_10,(assertFile_6 - assertMessage_10)
assertMessage_10:
        /*0201*/ 	.byte	0x69, 0x6e, 0x64, 0x65, 0x78, 0x20, 0x6f, 0x75, 0x74, 0x20, 0x6f, 0x66, 0x20, 0x62, 0x6f, 0x75
        /*0211*/ 	.byte	0x6e, 0x64, 0x73, 0x3a, 0x20, 0x30, 0x20, 0x3c, 0x3d, 0x20, 0x74, 0x6d, 0x70, 0x31, 0x37, 0x37
        /*0221*/ 	.byte	0x20, 0x3c, 0x20, 0x34, 0x00
	.type		assertFile_6,@object
	.size		assertFile_6,(assertFile_10 - assertFile_6)
assertFile_6:
        /*0226*/ 	.byte	0x69, 0x6e, 0x64, 0x75, 0x63, 0x74, 0x6f, 0x72, 0x5f, 0x63, 0x61, 0x63, 0x68, 0x65, 0x2f, 0x6a
        /*0236*/ 	.byte	0x76, 0x2f, 0x63, 0x6a, 0x76, 0x6d, 0x32, 0x6d, 0x75, 0x6f, 0x64, 0x32, 0x65, 0x6c, 0x70, 0x6a
        /*0246*/ 	.byte	0x61, 0x73, 0x37, 0x65, 0x76, 0x35, 0x71, 0x35, 0x37, 0x6b, 0x64, 0x77, 0x32, 0x76, 0x6f, 0x32
        /*0256*/ 	.byte	0x67, 0x37, 0x68, 0x6a, 0x71, 0x32, 0x74, 0x37, 0x33, 0x76, 0x33, 0x6f, 0x65, 0x33, 0x69, 0x61
        /*0266*/ 	.byte	0x35, 0x63, 0x61, 0x62, 0x68, 0x61, 0x2e, 0x70, 0x79, 0x00
	.type		assertFile_10,@object
	.size		assertFile_10,(assertFile_2 - assertFile_10)
assertFile_10:
        /*0270*/ 	.byte	0x69, 0x6e, 0x64, 0x75, 0x63, 0x74, 0x6f, 0x72, 0x5f, 0x63, 0x61, 0x63, 0x68, 0x65, 0x2f, 0x6a
        /*0280*/ 	.byte	0x76, 0x2f, 0x63, 0x6a, 0x76, 0x6d, 0x32, 0x6d, 0x75, 0x6f, 0x64, 0x32, 0x65, 0x6c, 0x70, 0x6a
        /*0290*/ 	.byte	0x61, 0x73, 0x37, 0x65, 0x76, 0x35, 0x71, 0x35, 0x37, 0x6b, 0x64, 0x77, 0x32, 0x76, 0x6f, 0x32
        /*02a0*/ 	.byte	0x67, 0x37, 0x68, 0x6a, 0x71, 0x32, 0x74, 0x37, 0x33, 0x76, 0x33, 0x6f, 0x65, 0x33, 0x69, 0x61
        /*02b0*/ 	.byte	0x35, 0x63, 0x61, 0x62, 0x68, 0x61, 0x2e, 0x70, 0x79, 0x00
	.type		assertFile_2,@object
	.size		assertFile_2,(assertFile_0 - assertFile_2)
assertFile_2:
        /*02ba*/ 	.byte	0x69, 0x6e, 0x64, 0x75, 0x63, 0x74, 0x6f, 0x72, 0x5f, 0x63, 0x61, 0x63, 0x68, 0x65, 0x2f, 0x6a
        /*02ca*/ 	.byte	0x76, 0x2f, 0x63, 0x6a, 0x76, 0x6d, 0x32, 0x6d, 0x75, 0x6f, 0x64, 0x32, 0x65, 0x6c, 0x70, 0x6a
        /*02da*/ 	.byte	0x61, 0x73, 0x37, 0x65, 0x76, 0x35, 0x71, 0x35, 0x37, 0x6b, 0x64, 0x77, 0x32, 0x76, 0x6f, 0x32
        /*02ea*/ 	.byte	0x67, 0x37, 0x68, 0x6a, 0x71, 0x32, 0x74, 0x37, 0x33, 0x76, 0x33, 0x6f, 0x65, 0x33, 0x69, 0x61
        /*02fa*/ 	.byte	0x35, 0x63, 0x61, 0x62, 0x68, 0x61, 0x2e, 0x70, 0x79, 0x00
	.type		assertFile_0,@object
	.size		assertFile_0,(assertFile_8 - assertFile_0)
assertFile_0:
        /*0304*/ 	.byte	0x69, 0x6e, 0x64, 0x75, 0x63, 0x74, 0x6f, 0x72, 0x5f, 0x63, 0x61, 0x63, 0x68, 0x65, 0x2f, 0x6a
        /*0314*/ 	.byte	0x76, 0x2f, 0x63, 0x6a, 0x76, 0x6d, 0x32, 0x6d, 0x75, 0x6f, 0x64, 0x32, 0x65, 0x6c, 0x70, 0x6a
        /*0324*/ 	.byte	0x61, 0x73, 0x37, 0x65, 0x76, 0x35, 0x71, 0x35, 0x37, 0x6b, 0x64, 0x77, 0x32, 0x76, 0x6f, 0x32
        /*0334*/ 	.byte	0x67, 0x37, 0x68, 0x6a, 0x71, 0x32, 0x74, 0x37, 0x33, 0x76, 0x33, 0x6f, 0x65, 0x33, 0x69, 0x61
        /*0344*/ 	.byte	0x35, 0x63, 0x61, 0x62, 0x68, 0x61, 0x2e, 0x70, 0x79, 0x00
	.type		assertFile_8,@object
	.size		assertFile_8,(assertFile_4 - assertFile_8)
assertFile_8:
        /*034e*/ 	.byte	0x69, 0x6e, 0x64, 0x75, 0x63, 0x74, 0x6f, 0x72, 0x5f, 0x63, 0x61, 0x63, 0x68, 0x65, 0x2f, 0x6a
        /*035e*/ 	.byte	0x76, 0x2f, 0x63, 0x6a, 0x76, 0x6d, 0x32, 0x6d, 0x75, 0x6f, 0x64, 0x32, 0x65, 0x6c, 0x70, 0x6a
        /*036e*/ 	.byte	0x61, 0x73, 0x37, 0x65, 0x76, 0x35, 0x71, 0x35, 0x37, 0x6b, 0x64, 0x77, 0x32, 0x76, 0x6f, 0x32
        /*037e*/ 	.byte	0x67, 0x37, 0x68, 0x6a, 0x71, 0x32, 0x74, 0x37, 0x33, 0x76, 0x33, 0x6f, 0x65, 0x33, 0x69, 0x61
        /*038e*/ 	.byte	0x35, 0x63, 0x61, 0x62, 0x68, 0x61, 0x2e, 0x70, 0x79, 0x00
	.type		assertFile_4,@object
	.size		assertFile_4,(assertFile_5 - assertFile_4)
assertFile_4:
        /*0398*/ 	.byte	0x69, 0x6e, 0x64, 0x75, 0x63, 0x74, 0x6f, 0x72, 0x5f, 0x63, 0x61, 0x63, 0x68, 0x65, 0x2f, 0x6a
        /*03a8*/ 	.byte	0x76, 0x2f, 0x63, 0x6a, 0x76, 0x6d, 0x32, 0x6d, 0x75, 0x6f, 0x64, 0x32, 0x65, 0x6c, 0x70, 0x6a
        /*03b8*/ 	.byte	0x61, 0x73, 0x37, 0x65, 0x76, 0x35, 0x71, 0x35, 0x37, 0x6b, 0x64, 0x77, 0x32, 0x76, 0x6f, 0x32
        /*03c8*/ 	.byte	0x67, 0x37, 0x68, 0x6a, 0x71, 0x32, 0x74, 0x37, 0x33, 0x76, 0x33, 0x6f, 0x65, 0x33, 0x69, 0x61
        /*03d8*/ 	.byte	0x35, 0x63, 0x61, 0x62, 0x68, 0x61, 0x2e, 0x70, 0x79, 0x00
	.type		assertFile_5,@object
	.size		assertFile_5,(assertFile_1 - assertFile_5)
assertFile_5:
        /*03e2*/ 	.byte	0x69, 0x6e, 0x64, 0x75, 0x63, 0x74, 0x6f, 0x72, 0x5f, 0x63, 0x61, 0x63, 0x68, 0x65, 0x2f, 0x6a
        /*03f2*/ 	.byte	0x76, 0x2f, 0x63, 0x6a, 0x76, 0x6d, 0x32, 0x6d, 0x75, 0x6f, 0x64, 0x32, 0x65, 0x6c, 0x70, 0x6a
        /*0402*/ 	.byte	0x61, 0x73, 0x37, 0x65, 0x76, 0x35, 0x71, 0x35, 0x37, 0x6b, 0x64, 0x77, 0x32, 0x76, 0x6f, 0x32
        /*0412*/ 	.byte	0x67, 0x37, 0x68, 0x6a, 0x71, 0x32, 0x74, 0x37, 0x33, 0x76, 0x33, 0x6f, 0x65, 0x33, 0x69, 0x61
        /*0422*/ 	.byte	0x35, 0x63, 0x61, 0x62, 0x68, 0x61, 0x2e, 0x70, 0x79, 0x00
	.type		assertFile_1,@object
	.size		assertFile_1,(assertFile_9 - assertFile_1)
assertFile_1:
        /*042c*/ 	.byte	0x69, 0x6e, 0x64, 0x75, 0x63, 0x74, 0x6f, 0x72, 0x5f, 0x63, 0x61, 0x63, 0x68, 0x65, 0x2f, 0x6a
        /*043c*/ 	.byte	0x76, 0x2f, 0x63, 0x6a, 0x76, 0x6d, 0x32, 0x6d, 0x75, 0x6f, 0x64, 0x32, 0x65, 0x6c, 0x70, 0x6a
        /*044c*/ 	.byte	0x61, 0x73, 0x37, 0x65, 0x76, 0x35, 0x71, 0x35, 0x37, 0x6b, 0x64, 0x77, 0x32, 0x76, 0x6f, 0x32
        /*045c*/ 	.byte	0x67, 0x37, 0x68, 0x6a, 0x71, 0x32, 0x74, 0x37, 0x33, 0x76, 0x33, 0x6f, 0x65, 0x33, 0x69, 0x61
        /*046c*/ 	.byte	0x35, 0x63, 0x61, 0x62, 0x68, 0x61, 0x2e, 0x70, 0x79, 0x00
	.type		assertFile_9,@object
	.size		assertFile_9,(assertFile_11 - assertFile_9)
assertFile_9:
        /*0476*/ 	.byte	0x69, 0x6e, 0x64, 0x75, 0x63, 0x74, 0x6f, 0x72, 0x5f, 0x63, 0x61, 0x63, 0x68, 0x65, 0x2f, 0x6a
        /*0486*/ 	.byte	0x76, 0x2f, 0x63, 0x6a, 0x76, 0x6d, 0x32, 0x6d, 0x75, 0x6f, 0x64, 0x32, 0x65, 0x6c, 0x70, 0x6a
        /*0496*/ 	.byte	0x61, 0x73, 0x37, 0x65, 0x76, 0x35, 0x71, 0x35, 0x37, 0x6b, 0x64, 0x77, 0x32, 0x76, 0x6f, 0x32
        /*04a6*/ 	.byte	0x67, 0x37, 0x68, 0x6a, 0x71, 0x32, 0x74, 0x37, 0x33, 0x76, 0x33, 0x6f, 0x65, 0x33, 0x69, 0x61
        /*04b6*/ 	.byte	0x35, 0x63, 0x61, 0x62, 0x68, 0x61, 0x2e, 0x70, 0x79, 0x00
	.type		assertFile_11,@object
	.size		assertFile_11,(assertFile_3 - assertFile_11)
assertFile_11:
        /*04c0*/ 	.byte	0x69, 0x6e, 0x64, 0x75, 0x63, 0x74, 0x6f, 0x72, 0x5f, 0x63, 0x61, 0x63, 0x68, 0x65, 0x2f, 0x6a
        /*04d0*/ 	.byte	0x76, 0x2f, 0x63, 0x6a, 0x76, 0x6d, 0x32, 0x6d, 0x75, 0x6f, 0x64, 0x32, 0x65, 0x6c, 0x70, 0x6a
        /*04e0*/ 	.byte	0x61, 0x73, 0x37, 0x65, 0x76, 0x35, 0x71, 0x35, 0x37, 0x6b, 0x64, 0x77, 0x32, 0x76, 0x6f, 0x32
        /*04f0*/ 	.byte	0x67, 0x37, 0x68, 0x6a, 0x71, 0x32, 0x74, 0x37, 0x33, 0x76, 0x33, 0x6f, 0x65, 0x33, 0x69, 0x61
        /*0500*/ 	.byte	0x35, 0x63, 0x61, 0x62, 0x68, 0x61, 0x2e, 0x70, 0x79, 0x00
	.type		assertFile_3,@object
	.size		assertFile_3,(assertFile_7 - assertFile_3)
assertFile_3:
        /*050a*/ 	.byte	0x69, 0x6e, 0x64, 0x75, 0x63, 0x74, 0x6f, 0x72, 0x5f, 0x63, 0x61, 0x63, 0x68, 0x65, 0x2f, 0x6a
        /*051a*/ 	.byte	0x76, 0x2f, 0x63, 0x6a, 0x76, 0x6d, 0x32, 0x6d, 0x75, 0x6f, 0x64, 0x32, 0x65, 0x6c, 0x70, 0x6a
        /*052a*/ 	.byte	0x61, 0x73, 0x37, 0x65, 0x76, 0x35, 0x71, 0x35, 0x37, 0x6b, 0x64, 0x77, 0x32, 0x76, 0x6f, 0x32
        /*053a*/ 	.byte	0x67, 0x37, 0x68, 0x6a, 0x71, 0x32, 0x74, 0x37, 0x33, 0x76, 0x33, 0x6f, 0x65, 0x33, 0x69, 0x61
        /*054a*/ 	.byte	0x35, 0x63, 0x61, 0x62, 0x68, 0x61, 0x2e, 0x70, 0x79, 0x00
	.type		assertFile_7,@object
	.size		assertFile_7,(.L_13 - assertFile_7)
assertFile_7:
        /*0554*/ 	.byte	0x69, 0x6e, 0x64, 0x75, 0x63, 0x74, 0x6f, 0x72, 0x5f, 0x63, 0x61, 0x63, 0x68, 0x65, 0x2f, 0x6a
        /*0564*/ 	.byte	0x76, 0x2f, 0x63, 0x6a, 0x76, 0x6d, 0x32, 0x6d, 0x75, 0x6f, 0x64, 0x32, 0x65, 0x6c, 0x70, 0x6a
        /*0574*/ 	.byte	0x61, 0x73, 0x37, 0x65, 0x76, 0x35, 0x71, 0x35, 0x37, 0x6b, 0x64, 0x77, 0x32, 0x76, 0x6f, 0x32
        /*0584*/ 	.byte	0x67, 0x37, 0x68, 0x6a, 0x71, 0x32, 0x74, 0x37, 0x33, 0x76, 0x33, 0x6f, 0x65, 0x33, 0x69, 0x61
        /*0594*/ 	.byte	0x35, 0x63, 0x61, 0x62, 0x68, 0x61, 0x2e, 0x70, 0x79, 0x00
.L_13:


//--------------------- .nv.constant0.triton_poi_fused_grid_sampler_2d_2 --------------------------
	.section	.nv.constant0.triton_poi_fused_grid_sampler_2d_2,"a",@progbits
	.sectionflags	@""
	.align	4
.nv.constant0.triton_poi_fused_grid_sampler_2d_2:
	.zero		652


//--------------------- SYMBOLS --------------------------

	.type		__assertfail,@function
